//
// Generated by NVIDIA NVVM Compiler
//
// Compiler Build ID: CL-36424714
// Cuda compilation tools, release 13.0, V13.0.88
// Based on NVVM 20.0.0
//

.version 9.0
.target sm_100
.address_size 64

	// .globl	_Z7poolingPiS_iii
.extern .func  (.param .b64 func_retval0) malloc
(
	.param .b64 malloc_param_0
)
;

.visible .entry _Z7poolingPiS_iii(
	.param .u64 .ptr .align 1 _Z7poolingPiS_iii_param_0,
	.param .u64 .ptr .align 1 _Z7poolingPiS_iii_param_1,
	.param .u32 _Z7poolingPiS_iii_param_2,
	.param .u32 _Z7poolingPiS_iii_param_3,
	.param .u32 _Z7poolingPiS_iii_param_4
)
{
	.reg .pred 	%p<4>;
	.reg .b32 	%r<24>;
	.reg .b64 	%rd<15>;

	ld.param.u64 	%rd4, [_Z7poolingPiS_iii_param_0];
	ld.param.u64 	%rd5, [_Z7poolingPiS_iii_param_1];
	ld.param.u32 	%r6, [_Z7poolingPiS_iii_param_2];
	ld.param.u32 	%r7, [_Z7poolingPiS_iii_param_4];
	cvta.to.global.u64 	%rd1, %rd5;
	mov.u32 	%r1, %tid.x;
	setp.eq.s32 	%p1, %r1, 0;
	@%p1 bra 	$L__BB0_2;
	add.s32 	%r8, %r1, 1;
	rem.s32 	%r9, %r8, %r6;
	setp.eq.s32 	%p2, %r9, 0;
	@%p2 bra 	$L__BB0_5;
$L__BB0_2:
	{ // callseq 0, 0
	.param .b64 param0;
	st.param.b64 	[param0], 16;
	.param .b64 retval0;
	call.uni (retval0), 
	malloc, 
	(
	param0
	);
	ld.param.b64 	%rd6, [retval0];
	} // callseq 0
	cvta.to.global.u64 	%rd8, %rd4;
	mul.wide.u32 	%rd9, %r1, 4;
	add.s64 	%rd2, %rd8, %rd9;
	ld.global.u32 	%r2, [%rd2];
	st.u32 	[%rd6], %r2;
	ld.global.u32 	%r3, [%rd2+4];
	st.u32 	[%rd6+4], %r3;
	mul.wide.s32 	%rd10, %r6, 4;
	add.s64 	%rd3, %rd2, %rd10;
	ld.global.u32 	%r4, [%rd3];
	st.u32 	[%rd6+8], %r4;
	ld.global.u32 	%r5, [%rd3+4];
	st.u32 	[%rd6+12], %r5;
	setp.ne.s32 	%p3, %r7, 0;
	@%p3 bra 	$L__BB0_4;
	ld.global.u32 	%r14, [%rd2];
	ld.global.u32 	%r15, [%rd2+4];
	add.s32 	%r16, %r15, %r14;
	ld.global.u32 	%r17, [%rd3];
	add.s32 	%r18, %r16, %r17;
	add.s32 	%r19, %r18, %r5;
	shr.s32 	%r20, %r19, 31;
	shr.u32 	%r21, %r20, 30;
	add.s32 	%r22, %r19, %r21;
	shr.s32 	%r23, %r22, 2;
	add.s64 	%rd14, %rd1, %rd9;
	st.global.u32 	[%rd14], %r23;
	bra.uni 	$L__BB0_5;
$L__BB0_4:
	max.s32 	%r10, %r2, %r3;
	max.s32 	%r11, %r10, %r4;
	max.s32 	%r12, %r11, %r5;
	max.s32 	%r13, %r12, -9999;
	add.s64 	%rd12, %rd1, %rd9;
	st.global.u32 	[%rd12], %r13;
$L__BB0_5:
	ret;

}


// ===== COMPILED SASS (sm_100) =====

	.target	sm_100

	.elftype	@"ET_EXEC"


//--------------------- .note.nv.tkinfo           --------------------------
	.section	.note.nv.tkinfo,"",@"SHT_NOTE"
	.sectionflags	@"SHF_NOTE_NV_TKINFO"
	.tkinfo
        /*0018*/ 	.word	0x00000002
        /*0030*/ 	.string	""
        /*0030*/ 	.string	"ptxas"
        /*0030*/ 	.string	"Cuda compilation tools, release 13.0, V13.0.88"
        /*0030*/ 	.string	"Build cuda_13.0.r13.0/compiler.36424714_0"
        /*0030*/ 	.string	"-arch sm_100 -m 64 "



//--------------------- .note.nv.cuinfo           --------------------------
	.section	.note.nv.cuinfo,"",@"SHT_NOTE"
	.sectionflags	@"SHF_NOTE_NV_CUINFO"
        /*0018*/ 	.short	0x0002
        /*001a*/ 	.short	0x0064
        /*001c*/ 	.short	0x0082
	.zero		2


//--------------------- .nv.info                  --------------------------
	.section	.nv.info,"",@"SHT_CUDA_INFO"
	.align	4


	//----- nvinfo : EIATTR_REGCOUNT
	.align		4
        /*0000*/ 	.byte	0x04, 0x2f
        /*0002*/ 	.short	(.L_1 - .L_0)
	.align		4
.L_0:
        /*0004*/ 	.word	index@(_Z7poolingPiS_iii)
        /*0008*/ 	.word	0x00000018


	//----- nvinfo : EIATTR_FRAME_SIZE
	.align		4
.L_1:
        /*000c*/ 	.byte	0x04, 0x11
        /*000e*/ 	.short	(.L_3 - .L_2)
	.align		4
.L_2:
        /*0010*/ 	.word	index@(_Z7poolingPiS_iii)
        /*0014*/ 	.word	0x00000000


	//----- nvinfo : EIATTR_MIN_STACK_SIZE
	.align		4
.L_3:
        /*0018*/ 	.byte	0x04, 0x12
        /*001a*/ 	.short	(.L_5 - .L_4)
	.align		4
.L_4:
        /*001c*/ 	.word	index@(_Z7poolingPiS_iii)
        /*0020*/ 	.word	0x00000000
.L_5:


//--------------------- .nv.compat                --------------------------
	.section	.nv.compat,"",@"SHT_CUDA_COMPAT_INFO"
	.align	4
        /*0000*/ 	.byte	0x02, 0x09, 0x00, 0x00, 0x02, 0x02, 0x01, 0x00, 0x02, 0x05, 0x05, 0x00, 0x03, 0x07, 0x01, 0x01
        /*0010*/ 	.byte	0x02, 0x03, 0x00, 0x00, 0x02, 0x06, 0x01, 0x00, 0x04, 0x0b, 0x08, 0x00, 0x09, 0x00, 0x00, 0x00
        /*0020*/ 	.byte	0x00, 0x00, 0x00, 0x00


//--------------------- .nv.info._Z7poolingPiS_iii --------------------------
	.section	.nv.info._Z7poolingPiS_iii,"",@"SHT_CUDA_INFO"
	.sectionflags	@""
	.align	4


	//----- nvinfo : EIATTR_CUDA_API_VERSION
	.align		4
        /*0000*/ 	.byte	0x04, 0x37
        /*0002*/ 	.short	(.L_7 - .L_6)
.L_6:
        /*0004*/ 	.word	0x00000082


	//----- nvinfo : EIATTR_KPARAM_INFO
	.align		4
.L_7:
        /*0008*/ 	.byte	0x04, 0x17
        /*000a*/ 	.short	(.L_9 - .L_8)
.L_8:
        /*000c*/ 	.word	0x00000000
        /*0010*/ 	.short	0x0004
        /*0012*/ 	.short	0x0018
        /*0014*/ 	.byte	0x00, 0xf0, 0x11, 0x00


	//----- nvinfo : EIATTR_KPARAM_INFO
	.align		4
.L_9:
        /*0018*/ 	.byte	0x04, 0x17
        /*001a*/ 	.short	(.L_11 - .L_10)
.L_10:
        /*001c*/ 	.word	0x00000000
        /*0020*/ 	.short	0x0003
        /*0022*/ 	.short	0x0014
        /*0024*/ 	.byte	0x00, 0xf0, 0x11, 0x00


	//----- nvinfo : EIATTR_KPARAM_INFO
	.align		4
.L_11:
        /*0028*/ 	.byte	0x04, 0x17
        /*002a*/ 	.short	(.L_13 - .L_12)
.L_12:
        /*002c*/ 	.word	0x00000000
        /*0030*/ 	.short	0x0002
        /*0032*/ 	.short	0x0010
        /*0034*/ 	.byte	0x00, 0xf0, 0x11, 0x00


	//----- nvinfo : EIATTR_KPARAM_INFO
	.align		4
.L_13:
        /*0038*/ 	.byte	0x04, 0x17
        /*003a*/ 	.short	(.L_15 - .L_14)
.L_14:
        /*003c*/ 	.word	0x00000000
        /*0040*/ 	.short	0x0001
        /*0042*/ 	.short	0x0008
        /*0044*/ 	.byte	0x00, 0xf5, 0x21, 0x00


	//----- nvinfo : EIATTR_KPARAM_INFO
	.align		4
.L_15:
        /*0048*/ 	.byte	0x04, 0x17
        /*004a*/ 	.short	(.L_17 - .L_16)
.L_16:
        /*004c*/ 	.word	0x00000000
        /*0050*/ 	.short	0x0000
        /*0052*/ 	.short	0x0000
        /*0054*/ 	.byte	0x00, 0xf5, 0x21, 0x00


	//----- nvinfo : EIATTR_SPARSE_MMA_MASK
	.align		4
.L_17:
        /*0058*/ 	.byte	0x03, 0x50
        /*005a*/ 	.short	0x0000


	//----- nvinfo : EIATTR_MAXREG_COUNT
	.align		4
        /*005c*/ 	.byte	0x03, 0x1b
        /*005e*/ 	.short	0x00ff


	//----- nvinfo : EIATTR_EXTERNS
	.align		4
        /*0060*/ 	.byte	0x04, 0x0f
        /*0062*/ 	.short	(.L_19 - .L_18)


	//   ....[0]....
	.align		4
.L_18:
        /*0064*/ 	.word	index@(malloc)


	//----- nvinfo : EIATTR_MERCURY_ISA_VERSION
	.align		4
.L_19:
        /*0068*/ 	.byte	0x03, 0x5f
        /*006a*/ 	.short	0x0101


	//----- nvinfo : EIATTR_VRC_CTA_INIT_COUNT
	.align		4
        /*006c*/ 	.byte	0x02, 0x4a
	.zero		1
	.zero		1


	//----- nvinfo : EIATTR_SYSCALL_OFFSETS
	.align		4
        /*0070*/ 	.byte	0x04, 0x46
        /*0072*/ 	.short	(.L_21 - .L_20)


	//   ....[0]....
.L_20:
        /*0074*/ 	.word	0x00000250


	//----- nvinfo : EIATTR_EXIT_INSTR_OFFSETS
	.align		4
.L_21:
        /*0078*/ 	.byte	0x04, 0x1c
        /*007a*/ 	.short	(.L_23 - .L_22)


	//   ....[0]....
.L_22:
        /*007c*/ 	.word	0x000001d0


	//   ....[1]....
        /*0080*/ 	.word	0x00000400


	//   ....[2]....
        /*0084*/ 	.word	0x00000460


	//----- nvinfo : EIATTR_CRS_STACK_SIZE
	.align		4
.L_23:
        /*0088*/ 	.byte	0x04, 0x1e
        /*008a*/ 	.short	(.L_25 - .L_24)
.L_24:
        /*008c*/ 	.word	0x00000000


	//----- nvinfo : EIATTR_CBANK_PARAM_SIZE
	.align		4
.L_25:
        /*0090*/ 	.byte	0x03, 0x19
        /*0092*/ 	.short	0x001c


	//----- nvinfo : EIATTR_PARAM_CBANK
	.align		4
        /*0094*/ 	.byte	0x04, 0x0a
        /*0096*/ 	.short	(.L_27 - .L_26)
	.align		4
.L_26:
        /*0098*/ 	.word	index@(.nv.constant0._Z7poolingPiS_iii)
        /*009c*/ 	.short	0x0380
        /*009e*/ 	.short	0x001c


	//----- nvinfo : EIATTR_SW_WAR
	.align		4
.L_27:
        /*00a0*/ 	.byte	0x04, 0x36
        /*00a2*/ 	.short	(.L_29 - .L_28)
.L_28:
        /*00a4*/ 	.word	0x00000008
.L_29:


//--------------------- .nv.callgraph             --------------------------
	.section	.nv.callgraph,"",@"SHT_CUDA_CALLGRAPH"
	.align	4
	.sectionentsize	8
	.align		4
        /*0000*/ 	.word	0x00000000
	.align		4
        /*0004*/ 	.word	0xffffffff
	.align		4
        /*0008*/ 	.word	index@(_Z7poolingPiS_iii)
	.align		4
        /*000c*/ 	.word	index@(malloc)
	.align		4
        /*0010*/ 	.word	0x00000000
	.align		4
        /*0014*/ 	.word	0xfffffffe
	.align		4
        /*0018*/ 	.word	0x00000000
	.align		4
        /*001c*/ 	.word	0xfffffffd
	.align		4
        /*0020*/ 	.word	0x00000000
	.align		4
        /*0024*/ 	.word	0xfffffffc


//--------------------- .nv.constant4             --------------------------
	.section	.nv.constant4,"a",@progbits
	.align	8
	.align		8
.nv.constant4:
        /*0000*/ 	.dword	malloc


//--------------------- .text._Z7poolingPiS_iii   --------------------------
	.section	.text._Z7poolingPiS_iii,"ax",@progbits
	.align	128
        .global         _Z7poolingPiS_iii
        .type           _Z7poolingPiS_iii,@function
        .size           _Z7poolingPiS_iii,(.L_x_5 - _Z7poolingPiS_iii)
        .other          _Z7poolingPiS_iii,@"STO_CUDA_ENTRY STV_DEFAULT"
_Z7poolingPiS_iii:
.text._Z7poolingPiS_iii:
[----:B------:R-:W0:Y:S01]  /*0000*/  LDC R1, c[0x0][0x37c] ;  /* 0x0000df00ff017b82 */ /* 0x000e220000000800 */
[----:B------:R-:W1:Y:S01]  /*0010*/  S2R R16, SR_TID.X ;  /* 0x0000000000107919 */ /* 0x000e620000002100 */
[----:B------:R-:W-:Y:S01]  /*0020*/  BSSY.RECONVERGENT B0, `(.L_x_0) ;  /* 0x000001c000007945 */ /* 0x000fe20003800200 */
[----:B-1----:R-:W-:-:S13]  /*0030*/  ISETP.NE.AND P0, PT, R16, RZ, PT ;  /* 0x000000ff1000720c */ /* 0x002fda0003f05270 */
[----:B------:R-:W-:Y:S05]  /*0040*/  @!P0 BRA `(.L_x_1) ;  /* 0x0000000000648947 */ /* 0x000fea0003800000 */
[----:B------:R-:W1:Y:S01]  /*0050*/  LDC R8, c[0x0][0x390] ;  /* 0x0000e400ff087b82 */ /* 0x000e620000000800 */
[----:B------:R-:W-:-:S05]  /*0060*/  VIADD R0, R16, 0x1 ;  /* 0x0000000110007836 */ /* 0x000fca0000000000 */
[----:B------:R-:W-:Y:S02]  /*0070*/  ISETP.GE.AND P2, PT, R0, RZ, PT ;  /* 0x000000ff0000720c */ /* 0x000fe40003f46270 */
[----:B-1----:R-:W-:-:S04]  /*0080*/  IABS R5, R8 ;  /* 0x0000000800057213 */ /* 0x002fc80000000000 */
[----:B------:R-:W1:Y:S08]  /*0090*/  I2F.RP R4, R5 ;  /* 0x0000000500047306 */ /* 0x000e700000209400 */
[----:B-1----:R-:W1:Y:S02]  /*00a0*/  MUFU.RCP R4, R4 ;  /* 0x0000000400047308 */ /* 0x002e640000001000 */
[----:B-1----:R-:W-:-:S06]  /*00b0*/  VIADD R2, R4, 0xffffffe ;  /* 0x0ffffffe04027836 */ /* 0x002fcc0000000000 */
[----:B------:R1:W2:Y:S02]  /*00c0*/  F2I.FTZ.U32.TRUNC.NTZ R3, R2 ;  /* 0x0000000200037305 */ /* 0x0002a4000021f000 */
[----:B-1----:R-:W-:Y:S02]  /*00d0*/  IMAD.MOV.U32 R2, RZ, RZ, RZ ;  /* 0x000000ffff027224 */ /* 0x002fe400078e00ff */
[----:B--2---:R-:W-:-:S04]  /*00e0*/  IMAD.MOV R6, RZ, RZ, -R3 ;  /* 0x000000ffff067224 */ /* 0x004fc800078e0a03 */
[----:B------:R-:W-:Y:S01]  /*00f0*/  IMAD R7, R6, R5, RZ ;  /* 0x0000000506077224 */ /* 0x000fe200078e02ff */
[----:B------:R-:W-:-:S03]  /*0100*/  IABS R6, R0 ;  /* 0x0000000000067213 */ /* 0x000fc60000000000 */
[----:B------:R-:W-:-:S06]  /*0110*/  IMAD.HI.U32 R3, R3, R7, R2 ;  /* 0x0000000703037227 */ /* 0x000fcc00078e0002 */
[----:B------:R-:W-:-:S04]  /*0120*/  IMAD.HI.U32 R3, R3, R6, RZ ;  /* 0x0000000603037227 */ /* 0x000fc800078e00ff */
[----:B------:R-:W-:-:S04]  /*0130*/  IMAD.MOV R3, RZ, RZ, -R3 ;  /* 0x000000ffff037224 */ /* 0x000fc800078e0a03 */
[----:B------:R-:W-:-:S05]  /*0140*/  IMAD R2, R5, R3, R6 ;  /* 0x0000000305027224 */ /* 0x000fca00078e0206 */
[----:B------:R-:W-:-:S13]  /*0150*/  ISETP.GT.U32.AND P0, PT, R5, R2, PT ;  /* 0x000000020500720c */ /* 0x000fda0003f04070 */
[----:B------:R-:W-:Y:S02]  /*0160*/  @!P0 IADD3 R2, PT, PT, R2, -R5, RZ ;  /* 0x8000000502028210 */ /* 0x000fe40007ffe0ff */
[----:B------:R-:W-:Y:S02]  /*0170*/  ISETP.NE.AND P0, PT, R8, RZ, PT ;  /* 0x000000ff0800720c */ /* 0x000fe40003f05270 */
[----:B------:R-:W-:-:S13]  /*0180*/  ISETP.GT.U32.AND P1, PT, R5, R2, PT ;  /* 0x000000020500720c */ /* 0x000fda0003f24070 */
[----:B------:R-:W-:-:S04]  /*0190*/  @!P1 IMAD.IADD R2, R2, 0x1, -R5 ;  /* 0x0000000102029824 */ /* 0x000fc800078e0a05 */
[----:B------:R-:W-:Y:S01]  /*01a0*/  @!P2 IMAD.MOV R2, RZ, RZ, -R2 ;  /* 0x000000ffff02a224 */ /* 0x000fe200078e0a02 */
[----:B------:R-:W-:-:S04]  /*01b0*/  @!P0 LOP3.LUT R2, RZ, R8, RZ, 0x33, !PT ;  /* 0x00000008ff028212 */ /* 0x000fc800078e33ff */
[----:B------:R-:W-:-:S13]  /*01c0*/  ISETP.NE.AND P0, PT, R2, RZ, PT ;  /* 0x000000ff0200720c */ /* 0x000fda0003f05270 */
[----:B------:R-:W-:Y:S05]  /*01d0*/  @!P0 EXIT ;  /* 0x000000000000894d */ /* 0x000fea0003800000 */
.L_x_1:
[----:B------:R-:W-:Y:S05]  /*01e0*/  BSYNC.RECONVERGENT B0 ;  /* 0x0000000000007941 */ /* 0x000fea0003800200 */
.L_x_0:
[----:B------:R-:W-:Y:S01]  /*01f0*/  MOV R0, 0x0 ;  /* 0x0000000000007802 */ /* 0x000fe20000000f00 */
[----:B------:R-:W-:Y:S02]  /*0200*/  HFMA2 R5, -RZ, RZ, 0, 0 ;  /* 0x00000000ff057431 */ /* 0x000fe400000001ff */
[----:B------:R-:W-:Y:S01]  /*0210*/  IMAD.MOV.U32 R4, RZ, RZ, 0x10 ;  /* 0x00000010ff047424 */ /* 0x000fe200078e00ff */
[----:B------:R-:W1:Y:S01]  /*0220*/  LDCU.64 UR36, c[0x0][0x358] ;  /* 0x00006b00ff2477ac */ /* 0x000e620008000a00 */
[----:B------:R2:W3:Y:S05]  /*0230*/  LDC.64 R2, c[0x4][R0] ;  /* 0x0100000000027b82 */ /* 0x0004ea0000000a00 */
[----:B------:R-:W-:-:S07]  /*0240*/  LEPC R20, `(.L_x_2) ;  /* 0x000000001014794e */ /* 0x000fce0000000000 */
[----:B0123--:R-:W-:Y:S05]  /*0250*/  CALL.ABS.NOINC R2 ;  /* 0x0000000002007343 */ /* 0x00ffea0003c00000 */
.L_x_2:
[----:B------:R-:W0:Y:S01]  /*0260*/  LDC.64 R2, c[0x0][0x380] ;  /* 0x0000e000ff027b82 */ /* 0x000e220000000a00 */
[----:B------:R-:W1:Y:S07]  /*0270*/  LDCU UR4, c[0x0][0x398] ;  /* 0x00007300ff0477ac */ /* 0x000e6e0008000800 */
[----:B------:R-:W2:Y:S01]  /*0280*/  LDC R7, c[0x0][0x390] ;  /* 0x0000e400ff077b82 */ /* 0x000ea20000000800 */
[----:B0-----:R-:W-:-:S05]  /*0290*/  IMAD.WIDE.U32 R2, R16, 0x4, R2 ;  /* 0x0000000410027825 */ /* 0x001fca00078e0002 */
[----:B------:R-:W3:Y:S01]  /*02a0*/  LDG.E R9, desc[UR36][R2.64] ;  /* 0x0000002402097981 */ /* 0x000ee2000c1e1900 */
[----:B--2---:R-:W-:-:S03]  /*02b0*/  IMAD.WIDE R6, R7, 0x4, R2 ;  /* 0x0000000407067825 */ /* 0x004fc600078e0202 */
[----:B---3--:R0:W-:Y:S04]  /*02c0*/  ST.E desc[UR36][R4.64], R9 ;  /* 0x0000000904007985 */ /* 0x0081e8000c101924 */
[----:B------:R-:W2:Y:S04]  /*02d0*/  LDG.E R0, desc[UR36][R2.64+0x4] ;  /* 0x0000042402007981 */ /* 0x000ea8000c1e1900 */
[----:B--2---:R0:W-:Y:S04]  /*02e0*/  ST.E desc[UR36][R4.64+0x4], R0 ;  /* 0x0000040004007985 */ /* 0x0041e8000c101924 */
[----:B------:R-:W2:Y:S04]  /*02f0*/  LDG.E R11, desc[UR36][R6.64] ;  /* 0x00000024060b7981 */ /* 0x000ea8000c1e1900 */
[----:B--2---:R0:W-:Y:S04]  /*0300*/  ST.E desc[UR36][R4.64+0x8], R11 ;  /* 0x0000080b04007985 */ /* 0x0041e8000c101924 */
[----:B------:R-:W2:Y:S01]  /*0310*/  LDG.E R13, desc[UR36][R6.64+0x4] ;  /* 0x00000424060d7981 */ /* 0x000ea2000c1e1900 */
[----:B-1----:R-:W-:-:S03]  /*0320*/  UISETP.NE.AND UP0, UPT, UR4, URZ, UPT ;  /* 0x000000ff0400728c */ /* 0x002fc6000bf05270 */
[----:B--2---:R0:W-:Y:S06]  /*0330*/  ST.E desc[UR36][R4.64+0xc], R13 ;  /* 0x00000c0d04007985 */ /* 0x0041ec000c101924 */
[----:B------:R-:W-:Y:S05]  /*0340*/  BRA.U UP0, `(.L_x_3) ;  /* 0x0000000100307547 */ /* 0x000fea000b800000 */
[----:B------:R-:W2:Y:S01]  /*0350*/  LDG.E R6, desc[UR36][R6.64] ;  /* 0x0000002406067981 */ /* 0x000ea2000c1e1900 */
[----:B0-----:R-:W0:Y:S03]  /*0360*/  LDC.64 R4, c[0x0][0x388] ;  /* 0x0000e200ff047b82 */ /* 0x001e260000000a00 */
[----:B------:R-:W2:Y:S04]  /*0370*/  LDG.E R0, desc[UR36][R2.64] ;  /* 0x0000002402007981 */ /* 0x000ea8000c1e1900 */
[----:B------:R-:W2:Y:S01]  /*0380*/  LDG.E R9, desc[UR36][R2.64+0x4] ;  /* 0x0000042402097981 */ /* 0x000ea2000c1e1900 */
[----:B0-----:R-:W-:Y:S01]  /*0390*/  IMAD.WIDE.U32 R16, R16, 0x4, R4 ;  /* 0x0000000410107825 */ /* 0x001fe200078e0004 */
[----:B--2---:R-:W-:-:S05]  /*03a0*/  IADD3 R0, PT, PT, R6, R9, R0 ;  /* 0x0000000906007210 */ /* 0x004fca0007ffe000 */
[----:B------:R-:W-:-:S05]  /*03b0*/  IMAD.IADD R0, R13, 0x1, R0 ;  /* 0x000000010d007824 */ /* 0x000fca00078e0200 */
[----:B------:R-:W-:-:S04]  /*03c0*/  SHF.R.S32.HI R9, RZ, 0x1f, R0 ;  /* 0x0000001fff097819 */ /* 0x000fc80000011400 */
[----:B------:R-:W-:-:S04]  /*03d0*/  LEA.HI R9, R9, R0, RZ, 0x2 ;  /* 0x0000000009097211 */ /* 0x000fc800078f10ff */
[----:B------:R-:W-:-:S05]  /*03e0*/  SHF.R.S32.HI R9, RZ, 0x2, R9 ;  /* 0x00000002ff097819 */ /* 0x000fca0000011409 */
[----:B------:R-:W-:Y:S01]  /*03f0*/  STG.E desc[UR36][R16.64], R9 ;  /* 0x0000000910007986 */ /* 0x000fe2000c101924 */
[----:B------:R-:W-:Y:S05]  /*0400*/  EXIT ;  /* 0x000000000000794d */ /* 0x000fea0003800000 */
.L_x_3:
[----:B------:R-:W1:Y:S01]  /*0410*/  LDC.64 R2, c[0x0][0x388] ;  /* 0x0000e200ff027b82 */ /* 0x000e620000000a00 */
[----:B0-----:R-:W-:-:S04]  /*0420*/  VIMNMX3 R0, R9, R0, R11, !PT ;  /* 0x000000000900720f */ /* 0x001fc8000780010b */
[----:B------:R-:W-:Y:S01]  /*0430*/  VIMNMX3 R13, R0, 0xffffd8f1, R13, !PT ;  /* 0xffffd8f1000d780f */ /* 0x000fe2000780010d */
[----:B-1----:R-:W-:-:S05]  /*0440*/  IMAD.WIDE.U32 R2, R16, 0x4, R2 ;  /* 0x0000000410027825 */ /* 0x002fca00078e0002 */
[----:B------:R-:W-:Y:S01]  /*0450*/  STG.E desc[UR36][R2.64], R13 ;  /* 0x0000000d02007986 */ /* 0x000fe2000c101924 */
[----:B------:R-:W-:Y:S05]  /*0460*/  EXIT ;  /* 0x000000000000794d */ /* 0x000fea0003800000 */
.L_x_4:
[----:B------:R-:W-:-:S00]  /*0470*/  BRA `(.L_x_4) ;  /* 0xfffffffc00fc7947 */ /* 0x000fc0000383ffff */
[----:B------:R-:W-:-:S00]  /*0480*/  NOP ;  /* 0x0000000000007918 */ /* 0x000fc00000000000 */
[----:B------:R-:W-:-:S00]  /*0490*/  NOP ;  /* 0x0000000000007918 */ /* 0x000fc00000000000 */
[----:B------:R-:W-:-:S00]  /*04a0*/  NOP ;  /* 0x0000000000007918 */ /* 0x000fc00000000000 */
[----:B------:R-:W-:-:S00]  /*04b0*/  NOP ;  /* 0x0000000000007918 */ /* 0x000fc00000000000 */
[----:B------:R-:W-:-:S00]  /*04c0*/  NOP ;  /* 0x0000000000007918 */ /* 0x000fc00000000000 */
[----:B------:R-:W-:-:S00]  /*04d0*/  NOP ;  /* 0x0000000000007918 */ /* 0x000fc00000000000 */
[----:B------:R-:W-:-:S00]  /*04e0*/  NOP ;  /* 0x0000000000007918 */ /* 0x000fc00000000000 */
[----:B------:R-:W-:-:S00]  /*04f0*/  NOP ;  /* 0x0000000000007918 */ /* 0x000fc00000000000 */
.L_x_5:


//--------------------- .nv.shared.reserved.0     --------------------------
	.section	.nv.shared.reserved.0,"aw",@nobits
	.weak		__nv_reservedSMEM_offset_0_alias
	.size		__nv_reservedSMEM_offset_0_alias, 0, 64
	.other		__nv_reservedSMEM_offset_0_alias,@"STO_CUDA_RESERVED_SHARED STV_DEFAULT"
__nv_reservedSMEM_offset_0_alias:
	.zero		0
	.zero		64


//--------------------- .nv.constant0._Z7poolingPiS_iii --------------------------
	.section	.nv.constant0._Z7poolingPiS_iii,"a",@progbits
	.sectionflags	@""
	.align	4
.nv.constant0._Z7poolingPiS_iii:
	.zero		924


//--------------------- SYMBOLS --------------------------

	.type		.nv.reservedSmem.offset0,@object
	.size		.nv.reservedSmem.offset0,0x4
	.type		malloc,@function
